//
// Generated by NVIDIA NVVM Compiler
//
// Compiler Build ID: CL-36424714
// Cuda compilation tools, release 13.0, V13.0.88
// Based on NVVM 20.0.0
//

.version 9.0
.target sm_100
.address_size 64

	// .globl	_Z11FFT1DKernelP6float2ii
.global .align 4 .b8 __cudart_i2opi_f[24] = {65, 144, 67, 60, 153, 149, 98, 219, 192, 221, 52, 245, 209, 87, 39, 252, 41, 21, 68, 78, 110, 131, 249, 162};

.visible .entry _Z11FFT1DKernelP6float2ii(
	.param .u64 .ptr .align 1 _Z11FFT1DKernelP6float2ii_param_0,
	.param .u32 _Z11FFT1DKernelP6float2ii_param_1,
	.param .u32 _Z11FFT1DKernelP6float2ii_param_2
)
{
	.local .align 4 .b8 	__local_depot0[28];
	.reg .b64 	%SP;
	.reg .b64 	%SPL;
	.reg .pred 	%p<18>;
	.reg .b32 	%r<90>;
	.reg .b32 	%f<61>;
	.reg .b64 	%rd<45>;
	.reg .b64 	%fd<9>;

	mov.u64 	%SPL, __local_depot0;
	ld.param.u64 	%rd18, [_Z11FFT1DKernelP6float2ii_param_0];
	ld.param.u32 	%r29, [_Z11FFT1DKernelP6float2ii_param_1];
	ld.param.u32 	%r30, [_Z11FFT1DKernelP6float2ii_param_2];
	add.u64 	%rd1, %SPL, 0;
	mov.u32 	%r31, %ctaid.x;
	mov.u32 	%r32, %ntid.x;
	mov.u32 	%r33, %tid.x;
	mad.lo.s32 	%r1, %r31, %r32, %r33;
	shr.u32 	%r34, %r29, 31;
	add.s32 	%r35, %r29, %r34;
	shr.s32 	%r36, %r35, 1;
	setp.ge.s32 	%p1, %r1, %r36;
	@%p1 bra 	$L__BB0_18;
	cvta.to.global.u64 	%rd20, %rd18;
	mul.lo.s32 	%r37, %r30, %r1;
	shl.b32 	%r38, %r37, 1;
	mul.wide.s32 	%rd21, %r38, 8;
	add.s64 	%rd2, %rd20, %rd21;
	ld.global.v2.f32 	{%f2, %f1}, [%rd2];
	mul.wide.s32 	%rd22, %r30, 8;
	add.s64 	%rd3, %rd2, %rd22;
	ld.global.v2.f32 	{%f4, %f3}, [%rd3];
	cvt.rn.f64.s32 	%fd1, %r37;
	mul.f64 	%fd2, %fd1, 0dC01921FB54442D18;
	cvt.rn.f64.s32 	%fd3, %r29;
	div.rn.f64 	%fd4, %fd2, %fd3;
	cvt.rn.f32.f64 	%f5, %fd4;
	mul.f32 	%f15, %f5, 0f3F22F983;
	cvt.rni.s32.f32 	%r89, %f15;
	cvt.rn.f32.s32 	%f16, %r89;
	fma.rn.f32 	%f17, %f16, 0fBFC90FDA, %f5;
	fma.rn.f32 	%f18, %f16, 0fB3A22168, %f17;
	fma.rn.f32 	%f60, %f16, 0fA7C234C5, %f18;
	abs.f32 	%f7, %f5;
	setp.ltu.f32 	%p2, %f7, 0f47CE4780;
	mov.u32 	%r85, %r89;
	mov.f32 	%f59, %f60;
	@%p2 bra 	$L__BB0_9;
	setp.neu.f32 	%p3, %f7, 0f7F800000;
	@%p3 bra 	$L__BB0_4;
	mov.f32 	%f21, 0f00000000;
	mul.rn.f32 	%f59, %f5, %f21;
	mov.b32 	%r85, 0;
	bra.uni 	$L__BB0_9;
$L__BB0_4:
	mov.b32 	%r3, %f5;
	shl.b32 	%r40, %r3, 8;
	or.b32  	%r4, %r40, -2147483648;
	mov.b64 	%rd41, 0;
	mov.b32 	%r82, 0;
	mov.u64 	%rd39, __cudart_i2opi_f;
	mov.u64 	%rd40, %rd1;
$L__BB0_5:
	.pragma "nounroll";
	ld.global.nc.u32 	%r41, [%rd39];
	mad.wide.u32 	%rd25, %r41, %r4, %rd41;
	shr.u64 	%rd41, %rd25, 32;
	st.local.u32 	[%rd40], %rd25;
	add.s32 	%r82, %r82, 1;
	add.s64 	%rd40, %rd40, 4;
	add.s64 	%rd39, %rd39, 4;
	setp.ne.s32 	%p4, %r82, 6;
	@%p4 bra 	$L__BB0_5;
	shr.u32 	%r42, %r3, 23;
	st.local.u32 	[%rd1+24], %rd41;
	and.b32  	%r7, %r42, 31;
	and.b32  	%r43, %r42, 224;
	add.s32 	%r44, %r43, -128;
	shr.u32 	%r45, %r44, 5;
	mul.wide.u32 	%rd26, %r45, 4;
	sub.s64 	%rd10, %rd1, %rd26;
	ld.local.u32 	%r83, [%rd10+24];
	ld.local.u32 	%r84, [%rd10+20];
	setp.eq.s32 	%p5, %r7, 0;
	@%p5 bra 	$L__BB0_8;
	shf.l.wrap.b32 	%r83, %r84, %r83, %r7;
	ld.local.u32 	%r46, [%rd10+16];
	shf.l.wrap.b32 	%r84, %r46, %r84, %r7;
$L__BB0_8:
	shr.u32 	%r47, %r83, 30;
	shf.l.wrap.b32 	%r48, %r84, %r83, 2;
	shl.b32 	%r49, %r84, 2;
	shr.u32 	%r50, %r48, 31;
	add.s32 	%r51, %r50, %r47;
	neg.s32 	%r52, %r51;
	setp.lt.s32 	%p6, %r3, 0;
	selp.b32 	%r85, %r52, %r51, %p6;
	xor.b32  	%r53, %r48, %r3;
	shr.s32 	%r54, %r48, 31;
	xor.b32  	%r55, %r54, %r48;
	xor.b32  	%r56, %r54, %r49;
	cvt.u64.u32 	%rd27, %r55;
	shl.b64 	%rd28, %rd27, 32;
	cvt.u64.u32 	%rd29, %r56;
	or.b64  	%rd30, %rd28, %rd29;
	cvt.rn.f64.s64 	%fd5, %rd30;
	mul.f64 	%fd6, %fd5, 0d3BF921FB54442D19;
	cvt.rn.f32.f64 	%f19, %fd6;
	neg.f32 	%f20, %f19;
	setp.lt.s32 	%p7, %r53, 0;
	selp.f32 	%f59, %f20, %f19, %p7;
$L__BB0_9:
	setp.ltu.f32 	%p8, %f7, 0f47CE4780;
	add.s32 	%r58, %r85, 1;
	mul.rn.f32 	%f22, %f59, %f59;
	and.b32  	%r59, %r85, 1;
	setp.eq.b32 	%p9, %r59, 1;
	selp.f32 	%f23, %f59, 0f3F800000, %p9;
	fma.rn.f32 	%f24, %f22, %f23, 0f00000000;
	fma.rn.f32 	%f25, %f22, 0f37CBAC00, 0fBAB607ED;
	selp.f32 	%f26, 0fB94D4153, %f25, %p9;
	selp.f32 	%f27, 0f3C0885E4, 0f3D2AAABB, %p9;
	fma.rn.f32 	%f28, %f26, %f22, %f27;
	selp.f32 	%f29, 0fBE2AAAA8, 0fBEFFFFFF, %p9;
	fma.rn.f32 	%f30, %f28, %f22, %f29;
	fma.rn.f32 	%f31, %f30, %f24, %f23;
	and.b32  	%r60, %r58, 2;
	setp.eq.s32 	%p10, %r60, 0;
	mov.f32 	%f32, 0f00000000;
	sub.f32 	%f33, %f32, %f31;
	selp.f32 	%f11, %f31, %f33, %p10;
	@%p8 bra 	$L__BB0_17;
	setp.neu.f32 	%p11, %f7, 0f7F800000;
	@%p11 bra 	$L__BB0_12;
	mov.f32 	%f36, 0f00000000;
	mul.rn.f32 	%f60, %f5, %f36;
	mov.b32 	%r89, 0;
	bra.uni 	$L__BB0_17;
$L__BB0_12:
	mov.b32 	%r16, %f5;
	shl.b32 	%r62, %r16, 8;
	or.b32  	%r17, %r62, -2147483648;
	mov.b64 	%rd44, 0;
	mov.b32 	%r86, 0;
	mov.u64 	%rd42, __cudart_i2opi_f;
	mov.u64 	%rd43, %rd1;
$L__BB0_13:
	.pragma "nounroll";
	ld.global.nc.u32 	%r63, [%rd42];
	mad.wide.u32 	%rd33, %r63, %r17, %rd44;
	shr.u64 	%rd44, %rd33, 32;
	st.local.u32 	[%rd43], %rd33;
	add.s32 	%r86, %r86, 1;
	add.s64 	%rd43, %rd43, 4;
	add.s64 	%rd42, %rd42, 4;
	setp.ne.s32 	%p12, %r86, 6;
	@%p12 bra 	$L__BB0_13;
	shr.u32 	%r64, %r16, 23;
	st.local.u32 	[%rd1+24], %rd44;
	and.b32  	%r20, %r64, 31;
	and.b32  	%r65, %r64, 224;
	add.s32 	%r66, %r65, -128;
	shr.u32 	%r67, %r66, 5;
	mul.wide.u32 	%rd34, %r67, 4;
	sub.s64 	%rd17, %rd1, %rd34;
	ld.local.u32 	%r87, [%rd17+24];
	ld.local.u32 	%r88, [%rd17+20];
	setp.eq.s32 	%p13, %r20, 0;
	@%p13 bra 	$L__BB0_16;
	shf.l.wrap.b32 	%r87, %r88, %r87, %r20;
	ld.local.u32 	%r68, [%rd17+16];
	shf.l.wrap.b32 	%r88, %r68, %r88, %r20;
$L__BB0_16:
	shr.u32 	%r69, %r87, 30;
	shf.l.wrap.b32 	%r70, %r88, %r87, 2;
	shl.b32 	%r71, %r88, 2;
	shr.u32 	%r72, %r70, 31;
	add.s32 	%r73, %r72, %r69;
	neg.s32 	%r74, %r73;
	setp.lt.s32 	%p14, %r16, 0;
	selp.b32 	%r89, %r74, %r73, %p14;
	xor.b32  	%r75, %r70, %r16;
	shr.s32 	%r76, %r70, 31;
	xor.b32  	%r77, %r76, %r70;
	xor.b32  	%r78, %r76, %r71;
	cvt.u64.u32 	%rd35, %r77;
	shl.b64 	%rd36, %rd35, 32;
	cvt.u64.u32 	%rd37, %r78;
	or.b64  	%rd38, %rd36, %rd37;
	cvt.rn.f64.s64 	%fd7, %rd38;
	mul.f64 	%fd8, %fd7, 0d3BF921FB54442D19;
	cvt.rn.f32.f64 	%f34, %fd8;
	neg.f32 	%f35, %f34;
	setp.lt.s32 	%p15, %r75, 0;
	selp.f32 	%f60, %f35, %f34, %p15;
$L__BB0_17:
	mul.rn.f32 	%f37, %f60, %f60;
	and.b32  	%r80, %r89, 1;
	setp.eq.b32 	%p16, %r80, 1;
	selp.f32 	%f38, 0f3F800000, %f60, %p16;
	fma.rn.f32 	%f39, %f37, %f38, 0f00000000;
	fma.rn.f32 	%f40, %f37, 0f37CBAC00, 0fBAB607ED;
	selp.f32 	%f41, %f40, 0fB94D4153, %p16;
	selp.f32 	%f42, 0f3D2AAABB, 0f3C0885E4, %p16;
	fma.rn.f32 	%f43, %f41, %f37, %f42;
	selp.f32 	%f44, 0fBEFFFFFF, 0fBE2AAAA8, %p16;
	fma.rn.f32 	%f45, %f43, %f37, %f44;
	fma.rn.f32 	%f46, %f45, %f39, %f38;
	and.b32  	%r81, %r89, 2;
	setp.eq.s32 	%p17, %r81, 0;
	mov.f32 	%f47, 0f00000000;
	sub.f32 	%f48, %f47, %f46;
	selp.f32 	%f49, %f46, %f48, %p17;
	mul.f32 	%f50, %f4, %f11;
	mul.f32 	%f51, %f3, %f49;
	sub.f32 	%f52, %f50, %f51;
	mul.f32 	%f53, %f4, %f49;
	fma.rn.f32 	%f54, %f3, %f11, %f53;
	add.f32 	%f55, %f2, %f52;
	add.f32 	%f56, %f1, %f54;
	st.global.v2.f32 	[%rd2], {%f55, %f56};
	sub.f32 	%f57, %f2, %f52;
	sub.f32 	%f58, %f1, %f54;
	st.global.v2.f32 	[%rd3], {%f57, %f58};
$L__BB0_18:
	ret;

}


// ===== COMPILED SASS (sm_100) =====

	.target	sm_100

	.elftype	@"ET_EXEC"


//--------------------- .note.nv.tkinfo           --------------------------
	.section	.note.nv.tkinfo,"",@"SHT_NOTE"
	.sectionflags	@"SHF_NOTE_NV_TKINFO"
	.tkinfo
        /*0018*/ 	.word	0x00000002
        /*0030*/ 	.string	""
        /*0030*/ 	.string	"ptxas"
        /*0030*/ 	.string	"Cuda compilation tools, release 13.0, V13.0.88"
        /*0030*/ 	.string	"Build cuda_13.0.r13.0/compiler.36424714_0"
        /*0030*/ 	.string	"-arch sm_100 -m 64 "



//--------------------- .note.nv.cuinfo           --------------------------
	.section	.note.nv.cuinfo,"",@"SHT_NOTE"
	.sectionflags	@"SHF_NOTE_NV_CUINFO"
        /*0018*/ 	.short	0x0002
        /*001a*/ 	.short	0x0064
        /*001c*/ 	.short	0x0082
	.zero		2


//--------------------- .nv.info                  --------------------------
	.section	.nv.info,"",@"SHT_CUDA_INFO"
	.align	4


	//----- nvinfo : EIATTR_REGCOUNT
	.align		4
        /*0000*/ 	.byte	0x04, 0x2f
        /*0002*/ 	.short	(.L_2 - .L_1)
	.align		4
.L_1:
        /*0004*/ 	.word	index@(_Z11FFT1DKernelP6float2ii)
        /*0008*/ 	.word	0x0000001e


	//----- nvinfo : EIATTR_FRAME_SIZE
	.align		4
.L_2:
        /*000c*/ 	.byte	0x04, 0x11
        /*000e*/ 	.short	(.L_4 - .L_3)
	.align		4
.L_3:
        /*0010*/ 	.word	index@($__internal_0_$__cuda_sm20_div_rn_f64_full)
        /*0014*/ 	.word	0x00000020


	//----- nvinfo : EIATTR_FRAME_SIZE
	.align		4
.L_4:
        /*0018*/ 	.byte	0x04, 0x11
        /*001a*/ 	.short	(.L_6 - .L_5)
	.align		4
.L_5:
        /*001c*/ 	.word	index@(_Z11FFT1DKernelP6float2ii)
        /*0020*/ 	.word	0x00000020


	//----- nvinfo : EIATTR_MIN_STACK_SIZE
	.align		4
.L_6:
        /*0024*/ 	.byte	0x04, 0x12
        /*0026*/ 	.short	(.L_8 - .L_7)
	.align		4
.L_7:
        /*0028*/ 	.word	index@(_Z11FFT1DKernelP6float2ii)
        /*002c*/ 	.word	0x00000020
.L_8:


//--------------------- .nv.compat                --------------------------
	.section	.nv.compat,"",@"SHT_CUDA_COMPAT_INFO"
	.align	4
        /*0000*/ 	.byte	0x02, 0x09, 0x00, 0x00, 0x02, 0x02, 0x01, 0x00, 0x02, 0x05, 0x05, 0x00, 0x03, 0x07, 0x01, 0x01
        /*0010*/ 	.byte	0x02, 0x03, 0x00, 0x00, 0x02, 0x06, 0x01, 0x00, 0x04, 0x0b, 0x08, 0x00, 0x01, 0x00, 0x00, 0x00
        /*0020*/ 	.byte	0x00, 0x00, 0x00, 0x00


//--------------------- .nv.info._Z11FFT1DKernelP6float2ii --------------------------
	.section	.nv.info._Z11FFT1DKernelP6float2ii,"",@"SHT_CUDA_INFO"
	.sectionflags	@""
	.align	4


	//----- nvinfo : EIATTR_CUDA_API_VERSION
	.align		4
        /*0000*/ 	.byte	0x04, 0x37
        /*0002*/ 	.short	(.L_10 - .L_9)
.L_9:
        /*0004*/ 	.word	0x00000082


	//----- nvinfo : EIATTR_KPARAM_INFO
	.align		4
.L_10:
        /*0008*/ 	.byte	0x04, 0x17
        /*000a*/ 	.short	(.L_12 - .L_11)
.L_11:
        /*000c*/ 	.word	0x00000000
        /*0010*/ 	.short	0x0002
        /*0012*/ 	.short	0x000c
        /*0014*/ 	.byte	0x00, 0xf0, 0x11, 0x00


	//----- nvinfo : EIATTR_KPARAM_INFO
	.align		4
.L_12:
        /*0018*/ 	.byte	0x04, 0x17
        /*001a*/ 	.short	(.L_14 - .L_13)
.L_13:
        /*001c*/ 	.word	0x00000000
        /*0020*/ 	.short	0x0001
        /*0022*/ 	.short	0x0008
        /*0024*/ 	.byte	0x00, 0xf0, 0x11, 0x00


	//----- nvinfo : EIATTR_KPARAM_INFO
	.align		4
.L_14:
        /*0028*/ 	.byte	0x04, 0x17
        /*002a*/ 	.short	(.L_16 - .L_15)
.L_15:
        /*002c*/ 	.word	0x00000000
        /*0030*/ 	.short	0x0000
        /*0032*/ 	.short	0x0000
        /*0034*/ 	.byte	0x00, 0xf5, 0x21, 0x00


	//----- nvinfo : EIATTR_SPARSE_MMA_MASK
	.align		4
.L_16:
        /*0038*/ 	.byte	0x03, 0x50
        /*003a*/ 	.short	0x0000


	//----- nvinfo : EIATTR_MAXREG_COUNT
	.align		4
        /*003c*/ 	.byte	0x03, 0x1b
        /*003e*/ 	.short	0x00ff


	//----- nvinfo : EIATTR_MERCURY_ISA_VERSION
	.align		4
        /*0040*/ 	.byte	0x03, 0x5f
        /*0042*/ 	.short	0x0101


	//----- nvinfo : EIATTR_VRC_CTA_INIT_COUNT
	.align		4
        /*0044*/ 	.byte	0x02, 0x4a
	.zero		1
	.zero		1


	//----- nvinfo : EIATTR_EXIT_INSTR_OFFSETS
	.align		4
        /*0048*/ 	.byte	0x04, 0x1c
        /*004a*/ 	.short	(.L_18 - .L_17)


	//   ....[0]....
.L_17:
        /*004c*/ 	.word	0x000000a0


	//   ....[1]....
        /*0050*/ 	.word	0x00000d80


	//----- nvinfo : EIATTR_CRS_STACK_SIZE
	.align		4
.L_18:
        /*0054*/ 	.byte	0x04, 0x1e
        /*0056*/ 	.short	(.L_20 - .L_19)
.L_19:
        /*0058*/ 	.word	0x00000000


	//----- nvinfo : EIATTR_CBANK_PARAM_SIZE
	.align		4
.L_20:
        /*005c*/ 	.byte	0x03, 0x19
        /*005e*/ 	.short	0x0010


	//----- nvinfo : EIATTR_PARAM_CBANK
	.align		4
        /*0060*/ 	.byte	0x04, 0x0a
        /*0062*/ 	.short	(.L_22 - .L_21)
	.align		4
.L_21:
        /*0064*/ 	.word	index@(.nv.constant0._Z11FFT1DKernelP6float2ii)
        /*0068*/ 	.short	0x0380
        /*006a*/ 	.short	0x0010


	//----- nvinfo : EIATTR_SW_WAR
	.align		4
.L_22:
        /*006c*/ 	.byte	0x04, 0x36
        /*006e*/ 	.short	(.L_24 - .L_23)
.L_23:
        /*0070*/ 	.word	0x00000008
.L_24:


//--------------------- .nv.callgraph             --------------------------
	.section	.nv.callgraph,"",@"SHT_CUDA_CALLGRAPH"
	.align	4
	.sectionentsize	8
	.align		4
        /*0000*/ 	.word	0x00000000
	.align		4
        /*0004*/ 	.word	0xffffffff
	.align		4
        /*0008*/ 	.word	0x00000000
	.align		4
        /*000c*/ 	.word	0xfffffffe
	.align		4
        /*0010*/ 	.word	0x00000000
	.align		4
        /*0014*/ 	.word	0xfffffffd
	.align		4
        /*0018*/ 	.word	0x00000000
	.align		4
        /*001c*/ 	.word	0xfffffffc


//--------------------- .nv.constant4             --------------------------
	.section	.nv.constant4,"a",@progbits
	.align	8
	.align		8
.nv.constant4:
        /*0000*/ 	.dword	__cudart_i2opi_f


//--------------------- .text._Z11FFT1DKernelP6float2ii --------------------------
	.section	.text._Z11FFT1DKernelP6float2ii,"ax",@progbits
	.align	128
        .global         _Z11FFT1DKernelP6float2ii
        .type           _Z11FFT1DKernelP6float2ii,@function
        .size           _Z11FFT1DKernelP6float2ii,(.L_x_14 - _Z11FFT1DKernelP6float2ii)
        .other          _Z11FFT1DKernelP6float2ii,@"STO_CUDA_ENTRY STV_DEFAULT"
_Z11FFT1DKernelP6float2ii:
.text._Z11FFT1DKernelP6float2ii:
[----:B------:R-:W0:Y:S01]  /*0000*/  LDC R1, c[0x0][0x37c] ;  /* 0x0000df00ff017b82 */ /* 0x000e220000000800 */
[----:B------:R-:W1:Y:S07]  /*0010*/  S2R R3, SR_TID.X ;  /* 0x0000000000037919 */ /* 0x000e6e0000002100 */
[----:B------:R-:W1:Y:S01]  /*0020*/  S2UR UR5, SR_CTAID.X ;  /* 0x00000000000579c3 */ /* 0x000e620000002500 */
[----:B------:R-:W2:Y:S01]  /*0030*/  LDCU UR8, c[0x0][0x388] ;  /* 0x00007100ff0877ac */ /* 0x000ea20008000800 */
[----:B0-----:R-:W-:-:S06]  /*0040*/  VIADD R1, R1, 0xffffffe0 ;  /* 0xffffffe001017836 */ /* 0x001fcc0000000000 */
[----:B------:R-:W1:Y:S01]  /*0050*/  LDC R0, c[0x0][0x360] ;  /* 0x0000d800ff007b82 */ /* 0x000e620000000800 */
[----:B--2---:R-:W-:-:S04]  /*0060*/  ULEA.HI UR4, UR8, UR8, URZ, 0x1 ;  /* 0x0000000808047291 */ /* 0x004fc8000f8f08ff */
[----:B------:R-:W-:Y:S01]  /*0070*/  USHF.R.S32.HI UR4, URZ, 0x1, UR4 ;  /* 0x00000001ff047899 */ /* 0x000fe20008011404 */
[----:B-1----:R-:W-:-:S05]  /*0080*/  IMAD R0, R0, UR5, R3 ;  /* 0x0000000500007c24 */ /* 0x002fca000f8e0203 */
[----:B------:R-:W-:-:S13]  /*0090*/  ISETP.GE.AND P0, PT, R0, UR4, PT ;  /* 0x0000000400007c0c */ /* 0x000fda000bf06270 */
[----:B------:R-:W-:Y:S05]  /*00a0*/  @P0 EXIT ;  /* 0x000000000000094d */ /* 0x000fea0003800000 */
[----:B------:R-:W0:Y:S01]  /*00b0*/  LDC R15, c[0x0][0x38c] ;  /* 0x0000e300ff0f7b82 */ /* 0x000e220000000800 */
[----:B------:R-:W1:Y:S07]  /*00c0*/  LDCU.64 UR6, c[0x0][0x358] ;  /* 0x00006b00ff0677ac */ /* 0x000e6e0008000a00 */
[----:B------:R-:W2:Y:S01]  /*00d0*/  LDC.64 R16, c[0x0][0x380] ;  /* 0x0000e000ff107b82 */ /* 0x000ea20000000a00 */
[----:B0-----:R-:W-:-:S04]  /*00e0*/  IMAD R0, R0, R15, RZ ;  /* 0x0000000f00007224 */ /* 0x001fc800078e02ff */
[----:B------:R-:W-:-:S04]  /*00f0*/  IMAD.SHL.U32 R3, R0, 0x2, RZ ;  /* 0x0000000200037824 */ /* 0x000fc800078e00ff */
[----:B--2---:R-:W-:-:S05]  /*0100*/  IMAD.WIDE R16, R3, 0x8, R16 ;  /* 0x0000000803107825 */ /* 0x004fca00078e0210 */
[----:B-1----:R0:W5:Y:S01]  /*0110*/  LDG.E.64 R12, desc[UR6][R16.64] ;  /* 0x00000006100c7981 */ /* 0x002162000c1e1b00 */
[----:B------:R-:W-:-:S05]  /*0120*/  IMAD.WIDE R14, R15, 0x8, R16 ;  /* 0x000000080f0e7825 */ /* 0x000fca00078e0210 */
[----:B------:R0:W5:Y:S01]  /*0130*/  LDG.E.64 R10, desc[UR6][R14.64] ;  /* 0x000000060e0a7981 */ /* 0x000162000c1e1b00 */
[----:B------:R-:W1:Y:S01]  /*0140*/  I2F.F64 R6, UR8 ;  /* 0x0000000800067d12 */ /* 0x000e620008201c00 */
[----:B------:R-:W-:-:S07]  /*0150*/  IMAD.MOV.U32 R2, RZ, RZ, 0x1 ;  /* 0x00000001ff027424 */ /* 0x000fce00078e00ff */
[----:B-1----:R-:W1:Y:S02]  /*0160*/  MUFU.RCP64H R3, R7 ;  /* 0x0000000700037308 */ /* 0x002e640000001800 */
[----:B-1----:R-:W-:-:S08]  /*0170*/  DFMA R4, -R6, R2, 1 ;  /* 0x3ff000000604742b */ /* 0x002fd00000000102 */
[----:B------:R-:W-:-:S08]  /*0180*/  DFMA R4, R4, R4, R4 ;  /* 0x000000040404722b */ /* 0x000fd00000000004 */
[----:B------:R-:W-:Y:S02]  /*0190*/  DFMA R2, R2, R4, R2 ;  /* 0x000000040202722b */ /* 0x000fe40000000002 */
[----:B------:R-:W1:Y:S06]  /*01a0*/  I2F.F64 R4, R0 ;  /* 0x0000000000047312 */ /* 0x000e6c0000201c00 */
[----:B------:R-:W-:Y:S01]  /*01b0*/  DFMA R8, -R6, R2, 1 ;  /* 0x3ff000000608742b */ /* 0x000fe20000000102 */
[----:B------:R-:W-:Y:S01]  /*01c0*/  UMOV UR4, 0x54442d18 ;  /* 0x54442d1800047882 */ /* 0x000fe20000000000 */
[----:B------:R-:W-:-:S06]  /*01d0*/  UMOV UR5, 0x401921fb ;  /* 0x401921fb00057882 */ /* 0x000fcc0000000000 */
[----:B------:R-:W-:Y:S02]  /*01e0*/  DFMA R2, R2, R8, R2 ;  /* 0x000000080202722b */ /* 0x000fe40000000002 */
[----:B-1----:R-:W-:-:S08]  /*01f0*/  DMUL R4, R4, -UR4 ;  /* 0x8000000404047c28 */ /* 0x002fd00008000000 */
[----:B------:R-:W-:-:S08]  /*0200*/  DMUL R8, R4, R2 ;  /* 0x0000000204087228 */ /* 0x000fd00000000000 */
[----:B------:R-:W-:-:S08]  /*0210*/  DFMA R18, -R6, R8, R4 ;  /* 0x000000080612722b */ /* 0x000fd00000000104 */
[----:B------:R-:W-:Y:S01]  /*0220*/  DFMA R2, R2, R18, R8 ;  /* 0x000000120202722b */ /* 0x000fe20000000008 */
[----:B------:R-:W-:-:S09]  /*0230*/  FSETP.GEU.AND P1, PT, |R5|, 6.5827683646048100446e-37, PT ;  /* 0x036000000500780b */ /* 0x000fd20003f2e200 */
[----:B------:R-:W-:-:S05]  /*0240*/  FFMA R8, RZ, R7, R3 ;  /* 0x00000007ff087223 */ /* 0x000fca0000000003 */
[----:B------:R-:W-:Y:S01]  /*0250*/  FSETP.GT.AND P0, PT, |R8|, 1.469367938527859385e-39, PT ;  /* 0x001000000800780b */ /* 0x000fe20003f04200 */
[----:B------:R-:W-:-:S12]  /*0260*/  BSSY.RECONVERGENT B0, `(.L_x_0) ;  /* 0x0000006000007945 */ /* 0x000fd80003800200 */
[----:B0-----:R-:W-:Y:S05]  /*0270*/  @P0 BRA P1, `(.L_x_1) ;  /* 0x0000000000100947 */ /* 0x001fea0000800000 */
[----:B------:R-:W-:-:S07]  /*0280*/  MOV R0, 0x2a0 ;  /* 0x000002a000007802 */ /* 0x000fce0000000f00 */
[----:B-----5:R-:W-:Y:S05]  /*0290*/  CALL.REL.NOINC `($__internal_0_$__cuda_sm20_div_rn_f64_full) ;  /* 0x0000000800bc7944 */ /* 0x020fea0003c00000 */
[----:B------:R-:W-:Y:S02]  /*02a0*/  IMAD.MOV.U32 R2, RZ, RZ, R4 ;  /* 0x000000ffff027224 */ /* 0x000fe400078e0004 */
[----:B------:R-:W-:-:S07]  /*02b0*/  IMAD.MOV.U32 R3, RZ, RZ, R5 ;  /* 0x000000ffff037224 */ /* 0x000fce00078e0005 */
.L_x_1:
[----:B------:R-:W-:Y:S05]  /*02c0*/  BSYNC.RECONVERGENT B0 ;  /* 0x0000000000007941 */ /* 0x000fea0003800200 */
.L_x_0:
[----:B------:R-:W0:Y:S01]  /*02d0*/  F2F.F32.F64 R5, R2 ;  /* 0x0000000200057310 */ /* 0x000e220000301000 */
[----:B------:R-:W-:Y:S01]  /*02e0*/  BSSY.RECONVERGENT B0, `(.L_x_2) ;  /* 0x0000042000007945 */ /* 0x000fe20003800200 */
[C---:B0-----:R-:W-:Y:S01]  /*02f0*/  FMUL R0, R5.reuse, 0.63661974668502807617 ;  /* 0x3f22f98305007820 */ /* 0x041fe20000400000 */
[----:B------:R-:W-:-:S05]  /*0300*/  FSETP.GE.AND P0, PT, |R5|, 105615, PT ;  /* 0x47ce47800500780b */ /* 0x000fca0003f06200 */
[----:B------:R-:W0:Y:S02]  /*0310*/  F2I.NTZ R0, R0 ;  /* 0x0000000000007305 */ /* 0x000e240000203100 */
[----:B0-----:R-:W-:Y:S01]  /*0320*/  I2FP.F32.S32 R4, R0 ;  /* 0x0000000000047245 */ /* 0x001fe20000201400 */
[----:B------:R-:W-:-:S04]  /*0330*/  IMAD.MOV.U32 R18, RZ, RZ, R0 ;  /* 0x000000ffff127224 */ /* 0x000fc800078e0000 */
[----:B------:R-:W-:-:S04]  /*0340*/  FFMA R7, R4, -1.5707962512969970703, R5 ;  /* 0xbfc90fda04077823 */ /* 0x000fc80000000005 */
[----:B------:R-:W-:-:S04]  /*0350*/  FFMA R7, R4, -7.5497894158615963534e-08, R7 ;  /* 0xb3a2216804077823 */ /* 0x000fc80000000007 */
[----:B------:R-:W-:-:S04]  /*0360*/  FFMA R7, R4, -5.3903029534742383927e-15, R7 ;  /* 0xa7c234c504077823 */ /* 0x000fc80000000007 */
[----:B------:R-:W-:Y:S01]  /*0370*/  IMAD.MOV.U32 R4, RZ, RZ, R7 ;  /* 0x000000ffff047224 */ /* 0x000fe200078e0007 */
[----:B------:R-:W-:Y:S06]  /*0380*/  @!P0 BRA `(.L_x_3) ;  /* 0x0000000000dc8947 */ /* 0x000fec0003800000 */
[----:B------:R-:W-:-:S13]  /*0390*/  FSETP.NEU.AND P0, PT, |R5|, +INF , PT ;  /* 0x7f8000000500780b */ /* 0x000fda0003f0d200 */
[----:B------:R-:W-:Y:S01]  /*03a0*/  @!P0 FMUL R4, RZ, R5 ;  /* 0x00000005ff048220 */ /* 0x000fe20000400000 */
[----:B------:R-:W-:Y:S01]  /*03b0*/  @!P0 IMAD.MOV.U32 R0, RZ, RZ, RZ ;  /* 0x000000ffff008224 */ /* 0x000fe200078e00ff */
[----:B------:R-:W-:Y:S06]  /*03c0*/  @!P0 BRA `(.L_x_3) ;  /* 0x0000000000cc8947 */ /* 0x000fec0003800000 */
[----:B------:R-:W-:Y:S01]  /*03d0*/  IMAD.SHL.U32 R2, R5, 0x100, RZ ;  /* 0x0000010005027824 */ /* 0x000fe200078e00ff */
[----:B------:R-:W0:Y:S01]  /*03e0*/  LDCU.64 UR8, c[0x4][URZ] ;  /* 0x01000000ff0877ac */ /* 0x000e220008000a00 */
[----:B------:R-:W-:Y:S02]  /*03f0*/  IMAD.MOV.U32 R6, RZ, RZ, RZ ;  /* 0x000000ffff067224 */ /* 0x000fe400078e00ff */
[----:B------:R-:W-:Y:S01]  /*0400*/  IMAD.MOV.U32 R0, RZ, RZ, R1 ;  /* 0x000000ffff007224 */ /* 0x000fe200078e0001 */
[----:B------:R-:W-:Y:S01]  /*0410*/  LOP3.LUT R21, R2, 0x80000000, RZ, 0xfc, !PT ;  /* 0x8000000002157812 */ /* 0x000fe200078efcff */
[----:B------:R-:W-:Y:S01]  /*0420*/  UMOV UR5, URZ ;  /* 0x000000ff00057c82 */ /* 0x000fe20008000000 */
[----:B------:R-:W-:-:S05]  /*0430*/  UMOV UR4, URZ ;  /* 0x000000ff00047c82 */ /* 0x000fca0008000000 */
.L_x_4:
[----:B0-----:R-:W-:Y:S02]  /*0440*/  IMAD.U32 R8, RZ, RZ, UR8 ;  /* 0x00000008ff087e24 */ /* 0x001fe4000f8e00ff */
[----:B------:R-:W-:-:S05]  /*0450*/  IMAD.U32 R9, RZ, RZ, UR9 ;  /* 0x00000009ff097e24 */ /* 0x000fca000f8e00ff */
[----:B------:R-:W2:Y:S01]  /*0460*/  LDG.E.CONSTANT R2, desc[UR6][R8.64] ;  /* 0x0000000608027981 */ /* 0x000ea2000c1e9900 */
[----:B------:R-:W-:Y:S02]  /*0470*/  UIADD3 UR8, UP0, UPT, UR8, 0x4, URZ ;  /* 0x0000000408087890 */ /* 0x000fe4000ff1e0ff */
[----:B------:R-:W-:Y:S02]  /*0480*/  UIADD3 UR4, UPT, UPT, UR4, 0x1, URZ ;  /* 0x0000000104047890 */ /* 0x000fe4000fffe0ff */
[----:B------:R-:W-:Y:S02]  /*0490*/  UIADD3.X UR9, UPT, UPT, URZ, UR9, URZ, UP0, !UPT ;  /* 0x00000009ff097290 */ /* 0x000fe400087fe4ff */
[----:B------:R-:W-:Y:S01]  /*04a0*/  UISETP.NE.AND UP0, UPT, UR4, 0x6, UPT ;  /* 0x000000060400788c */ /* 0x000fe2000bf05270 */
[----:B--2---:R-:W-:-:S03]  /*04b0*/  IMAD.WIDE.U32 R2, R2, R21, RZ ;  /* 0x0000001502027225 */ /* 0x004fc600078e00ff */
[----:B------:R-:W-:-:S04]  /*04c0*/  IADD3 R19, P0, PT, R2, R6, RZ ;  /* 0x0000000602137210 */ /* 0x000fc80007f1e0ff */
[----:B------:R-:W-:Y:S01]  /*04d0*/  IADD3.X R6, PT, PT, R3, UR5, RZ, P0, !PT ;  /* 0x0000000503067c10 */ /* 0x000fe200087fe4ff */
[----:B------:R0:W-:Y:S02]  /*04e0*/  STL [R0], R19 ;  /* 0x0000001300007387 */ /* 0x0001e40000100800 */
[----:B0-----:R-:W-:Y:S01]  /*04f0*/  VIADD R0, R0, 0x4 ;  /* 0x0000000400007836 */ /* 0x001fe20000000000 */
[----:B------:R-:W-:Y:S06]  /*0500*/  BRA.U UP0, `(.L_x_4) ;  /* 0xfffffffd00cc7547 */ /* 0x000fec000b83ffff */
[----:B------:R-:W-:Y:S01]  /*0510*/  SHF.R.U32.HI R4, RZ, 0x17, R5 ;  /* 0x00000017ff047819 */ /* 0x000fe20000011605 */
[----:B------:R0:W-:Y:S03]  /*0520*/  STL [R1+0x18], R6 ;  /* 0x0000180601007387 */ /* 0x0001e60000100800 */
[C---:B------:R-:W-:Y:S02]  /*0530*/  LOP3.LUT R0, R4.reuse, 0xe0, RZ, 0xc0, !PT ;  /* 0x000000e004007812 */ /* 0x040fe400078ec0ff */
[----:B------:R-:W-:-:S03]  /*0540*/  LOP3.LUT P0, RZ, R4, 0x1f, RZ, 0xc0, !PT ;  /* 0x0000001f04ff7812 */ /* 0x000fc6000780c0ff */
[----:B------:R-:W-:-:S05]  /*0550*/  VIADD R0, R0, 0xffffff80 ;  /* 0xffffff8000007836 */ /* 0x000fca0000000000 */
[----:B------:R-:W-:-:S05]  /*0560*/  SHF.R.U32.HI R0, RZ, 0x5, R0 ;  /* 0x00000005ff007819 */ /* 0x000fca0000011600 */
[----:B------:R-:W-:-:S05]  /*0570*/  IMAD R19, R0, -0x4, R1 ;  /* 0xfffffffc00137824 */ /* 0x000fca00078e0201 */
[----:B------:R-:W2:Y:S04]  /*0580*/  LDL R0, [R19+0x18] ;  /* 0x0000180013007983 */ /* 0x000ea80000100800 */
[----:B------:R-:W2:Y:S04]  /*0590*/  LDL R3, [R19+0x14] ;  /* 0x0000140013037983 */ /* 0x000ea80000100800 */
[----:B------:R-:W3:Y:S01]  /*05a0*/  @P0 LDL R2, [R19+0x10] ;  /* 0x0000100013020983 */ /* 0x000ee20000100800 */
[----:B------:R-:W-:Y:S01]  /*05b0*/  LOP3.LUT R4, R4, 0x1f, RZ, 0xc0, !PT ;  /* 0x0000001f04047812 */ /* 0x000fe200078ec0ff */
[----:B------:R-:W-:Y:S01]  /*05c0*/  UMOV UR4, 0x54442d19 ;  /* 0x54442d1900047882 */ /* 0x000fe20000000000 */
[----:B------:R-:W-:-:S02]  /*05d0*/  UMOV UR5, 0x3bf921fb ;  /* 0x3bf921fb00057882 */ /* 0x000fc40000000000 */
[-C--:B--2---:R-:W-:Y:S02]  /*05e0*/  @P0 SHF.L.W.U32.HI R0, R3, R4.reuse, R0 ;  /* 0x0000000403000219 */ /* 0x084fe40000010e00 */
[----:B---3--:R-:W-:Y:S02]  /*05f0*/  @P0 SHF.L.W.U32.HI R3, R2, R4, R3 ;  /* 0x0000000402030219 */ /* 0x008fe40000010e03 */
[----:B------:R-:W-:Y:S02]  /*0600*/  ISETP.GE.AND P0, PT, R5, RZ, PT ;  /* 0x000000ff0500720c */ /* 0x000fe40003f06270 */
[C---:B------:R-:W-:Y:S01]  /*0610*/  SHF.L.W.U32.HI R2, R3.reuse, 0x2, R0 ;  /* 0x0000000203027819 */ /* 0x040fe20000010e00 */
[----:B------:R-:W-:-:S03]  /*0620*/  IMAD.SHL.U32 R3, R3, 0x4, RZ ;  /* 0x0000000403037824 */ /* 0x000fc600078e00ff */
[----:B------:R-:W-:-:S04]  /*0630*/  SHF.R.S32.HI R4, RZ, 0x1f, R2 ;  /* 0x0000001fff047819 */ /* 0x000fc80000011402 */
[C---:B------:R-:W-:Y:S02]  /*0640*/  LOP3.LUT R8, R4.reuse, R3, RZ, 0x3c, !PT ;  /* 0x0000000304087212 */ /* 0x040fe400078e3cff */
[----:B------:R-:W-:Y:S02]  /*0650*/  LOP3.LUT R9, R4, R2, RZ, 0x3c, !PT ;  /* 0x0000000204097212 */ /* 0x000fe400078e3cff */
[----:B------:R-:W-:Y:S02]  /*0660*/  SHF.R.U32.HI R3, RZ, 0x1e, R0 ;  /* 0x0000001eff037819 */ /* 0x000fe40000011600 */
[C---:B------:R-:W-:Y:S02]  /*0670*/  LOP3.LUT R4, R2.reuse, R5, RZ, 0x3c, !PT ;  /* 0x0000000502047212 */ /* 0x040fe400078e3cff */
[----:B------:R-:W1:Y:S01]  /*0680*/  I2F.F64.S64 R8, R8 ;  /* 0x0000000800087312 */ /* 0x000e620000301c00 */
[----:B------:R-:W-:Y:S02]  /*0690*/  LEA.HI R0, R2, R3, RZ, 0x1 ;  /* 0x0000000302007211 */ /* 0x000fe400078f08ff */
[----:B------:R-:W-:-:S03]  /*06a0*/  ISETP.GE.AND P1, PT, R4, RZ, PT ;  /* 0x000000ff0400720c */ /* 0x000fc60003f26270 */
[----:B------:R-:W-:-:S04]  /*06b0*/  IMAD.MOV R2, RZ, RZ, -R0 ;  /* 0x000000ffff027224 */ /* 0x000fc800078e0a00 */
[----:B------:R-:W-:Y:S01]  /*06c0*/  @!P0 IMAD.MOV.U32 R0, RZ, RZ, R2 ;  /* 0x000000ffff008224 */ /* 0x000fe200078e0002 */
[----:B-1----:R-:W-:-:S10]  /*06d0*/  DMUL R20, R8, UR4 ;  /* 0x0000000408147c28 */ /* 0x002fd40008000000 */
[----:B------:R-:W1:Y:S02]  /*06e0*/  F2F.F32.F64 R20, R20 ;  /* 0x0000001400147310 */ /* 0x000e640000301000 */
[----:B01----:R-:W-:-:S07]  /*06f0*/  FSEL R4, -R20, R20, !P1 ;  /* 0x0000001414047208 */ /* 0x003fce0004800100 */
.L_x_3:
[----:B------:R-:W-:Y:S05]  /*0700*/  BSYNC.RECONVERGENT B0 ;  /* 0x0000000000007941 */ /* 0x000fea0003800200 */
.L_x_2:
[----:B------:R-:W-:Y:S01]  /*0710*/  LOP3.LUT R6, R0, 0x1, RZ, 0xc0, !PT ;  /* 0x0000000100067812 */ /* 0x000fe200078ec0ff */
[----:B------:R-:W-:Y:S02]  /*0720*/  IMAD.MOV.U32 R20, RZ, RZ, 0x37cbac00 ;  /* 0x37cbac00ff147424 */ /* 0x000fe400078e00ff */
[----:B------:R-:W-:Y:S01]  /*0730*/  FMUL R3, R4, R4 ;  /* 0x0000000404037220 */ /* 0x000fe20000400000 */
[----:B------:R-:W-:Y:S01]  /*0740*/  VIADD R0, R0, 0x1 ;  /* 0x0000000100007836 */ /* 0x000fe20000000000 */
[----:B------:R-:W-:Y:S01]  /*0750*/  ISETP.NE.U32.AND P0, PT, R6, 0x1, PT ;  /* 0x000000010600780c */ /* 0x000fe20003f05070 */
[----:B------:R-:W-:Y:S02]  /*0760*/  IMAD.MOV.U32 R6, RZ, RZ, 0x3c0885e4 ;  /* 0x3c0885e4ff067424 */ /* 0x000fe400078e00ff */
[----:B------:R-:W-:Y:S01]  /*0770*/  FFMA R2, R3, R20, -0.0013887860113754868507 ;  /* 0xbab607ed03027423 */ /* 0x000fe20000000014 */
[----:B------:R-:W-:Y:S01]  /*0780*/  IMAD.MOV.U32 R9, RZ, RZ, 0x3e2aaaa8 ;  /* 0x3e2aaaa8ff097424 */ /* 0x000fe200078e00ff */
[----:B------:R-:W-:Y:S01]  /*0790*/  LOP3.LUT P1, RZ, R0, 0x2, RZ, 0xc0, !PT ;  /* 0x0000000200ff7812 */ /* 0x000fe2000782c0ff */
[----:B------:R-:W-:Y:S01]  /*07a0*/  BSSY.RECONVERGENT B0, `(.L_x_5) ;  /* 0x0000043000007945 */ /* 0x000fe20003800200 */
[----:B------:R-:W-:-:S02]  /*07b0*/  FSEL R6, R6, 0.041666727513074874878, !P0 ;  /* 0x3d2aaabb06067808 */ /* 0x000fc40004000000 */
[----:B------:R-:W-:Y:S02]  /*07c0*/  FSEL R2, R2, -0.00019574658654164522886, P0 ;  /* 0xb94d415302027808 */ /* 0x000fe40000000000 */
[----:B------:R-:W-:Y:S02]  /*07d0*/  FSEL R0, R4, 1, !P0 ;  /* 0x3f80000004007808 */ /* 0x000fe40004000000 */
[----:B------:R-:W-:Y:S01]  /*07e0*/  FSEL R9, -R9, -0.4999999701976776123, !P0 ;  /* 0xbeffffff09097808 */ /* 0x000fe20004000100 */
[----:B------:R-:W-:Y:S01]  /*07f0*/  FFMA R2, R3, R2, R6 ;  /* 0x0000000203027223 */ /* 0x000fe20000000006 */
[----:B------:R-:W-:Y:S01]  /*0800*/  FSETP.GE.AND P0, PT, |R5|, 105615, PT ;  /* 0x47ce47800500780b */ /* 0x000fe20003f06200 */
[C---:B------:R-:W-:Y:S02]  /*0810*/  FFMA R19, R3.reuse, R0, RZ ;  /* 0x0000000003137223 */ /* 0x040fe400000000ff */
[----:B------:R-:W-:-:S04]  /*0820*/  FFMA R2, R3, R2, R9 ;  /* 0x0000000203027223 */ /* 0x000fc80000000009 */
[----:B------:R-:W-:-:S04]  /*0830*/  FFMA R19, R19, R2, R0 ;  /* 0x0000000213137223 */ /* 0x000fc80000000000 */
[----:B------:R-:W-:Y:S02]  /*0840*/  @P1 FADD R19, RZ, -R19 ;  /* 0x80000013ff131221 */ /* 0x000fe40000000000 */
[----:B------:R-:W-:Y:S05]  /*0850*/  @!P0 BRA `(.L_x_6) ;  /* 0x0000000000dc8947 */ /* 0x000fea0003800000 */
        /* <DEDUP_REMOVED lines=11> */
.L_x_7:
        /* <DEDUP_REMOVED lines=25> */
[----:B------:R-:W-:Y:S01]  /*0aa0*/  UMOV UR5, 0x3bf921fb ;  /* 0x3bf921fb00057882 */ /* 0x000fe20000000000 */
[----:B------:R-:W-:-:S02]  /*0ab0*/  ISETP.GE.AND P1, PT, R5, RZ, PT ;  /* 0x000000ff0500720c */ /* 0x000fc40003f26270 */
[-C--:B--2---:R-:W-:Y:S02]  /*0ac0*/  @P0 SHF.L.W.U32.HI R0, R3, R4.reuse, R0 ;  /* 0x0000000403000219 */ /* 0x084fe40000010e00 */
[----:B---3--:R-:W-:-:S04]  /*0ad0*/  @P0 SHF.L.W.U32.HI R3, R2, R4, R3 ;  /* 0x0000000402030219 */ /* 0x008fc80000010e03 */
[C---:B------:R-:W-:Y:S01]  /*0ae0*/  SHF.L.W.U32.HI R2, R3.reuse, 0x2, R0 ;  /* 0x0000000203027819 */ /* 0x040fe20000010e00 */
[----:B------:R-:W-:-:S03]  /*0af0*/  IMAD.SHL.U32 R3, R3, 0x4, RZ ;  /* 0x0000000403037824 */ /* 0x000fc600078e00ff */
[----:B------:R-:W-:Y:S02]  /*0b00*/  SHF.R.S32.HI R4, RZ, 0x1f, R2 ;  /* 0x0000001fff047819 */ /* 0x000fe40000011402 */
[----:B------:R-:W-:Y:S02]  /*0b10*/  LOP3.LUT R5, R2, R5, RZ, 0x3c, !PT ;  /* 0x0000000502057212 */ /* 0x000fe400078e3cff */
[C---:B------:R-:W-:Y:S02]  /*0b20*/  LOP3.LUT R8, R4.reuse, R3, RZ, 0x3c, !PT ;  /* 0x0000000304087212 */ /* 0x040fe400078e3cff */
[----:B------:R-:W-:Y:S02]  /*0b30*/  LOP3.LUT R9, R4, R2, RZ, 0x3c, !PT ;  /* 0x0000000204097212 */ /* 0x000fe400078e3cff */
[----:B------:R-:W-:Y:S02]  /*0b40*/  SHF.R.U32.HI R3, RZ, 0x1e, R0 ;  /* 0x0000001eff037819 */ /* 0x000fe40000011600 */
[----:B------:R-:W-:-:S02]  /*0b50*/  ISETP.GE.AND P0, PT, R5, RZ, PT ;  /* 0x000000ff0500720c */ /* 0x000fc40003f06270 */
[----:B------:R-:W1:Y:S01]  /*0b60*/  I2F.F64.S64 R8, R8 ;  /* 0x0000000800087312 */ /* 0x000e620000301c00 */
[----:B------:R-:W-:-:S05]  /*0b70*/  LEA.HI R18, R2, R3, RZ, 0x1 ;  /* 0x0000000302127211 */ /* 0x000fca00078f08ff */
[----:B------:R-:W-:-:S04]  /*0b80*/  IMAD.MOV R0, RZ, RZ, -R18 ;  /* 0x000000ffff007224 */ /* 0x000fc800078e0a12 */
[----:B------:R-:W-:Y:S01]  /*0b90*/  @!P1 IMAD.MOV.U32 R18, RZ, RZ, R0 ;  /* 0x000000ffff129224 */ /* 0x000fe200078e0000 */
[----:B-1----:R-:W-:-:S10]  /*0ba0*/  DMUL R22, R8, UR4 ;  /* 0x0000000408167c28 */ /* 0x002fd40008000000 */
[----:B------:R-:W1:Y:S02]  /*0bb0*/  F2F.F32.F64 R22, R22 ;  /* 0x0000001600167310 */ /* 0x000e640000301000 */
[----:B01----:R-:W-:-:S07]  /*0bc0*/  FSEL R7, -R22, R22, !P0 ;  /* 0x0000001616077208 */ /* 0x003fce0004000100 */
.L_x_6:
[----:B------:R-:W-:Y:S05]  /*0bd0*/  BSYNC.RECONVERGENT B0 ;  /* 0x0000000000007941 */ /* 0x000fea0003800200 */
.L_x_5:
[----:B------:R-:W-:Y:S01]  /*0be0*/  FMUL R3, R7, R7 ;  /* 0x0000000707037220 */ /* 0x000fe20000400000 */
[C---:B------:R-:W-:Y:S01]  /*0bf0*/  LOP3.LUT R0, R18.reuse, 0x1, RZ, 0xc0, !PT ;  /* 0x0000000112007812 */ /* 0x040fe200078ec0ff */
[----:B------:R-:W-:Y:S01]  /*0c00*/  IMAD.MOV.U32 R2, RZ, RZ, 0x3d2aaabb ;  /* 0x3d2aaabbff027424 */ /* 0x000fe200078e00ff */
[----:B------:R-:W-:Y:S01]  /*0c10*/  LOP3.LUT P1, RZ, R18, 0x2, RZ, 0xc0, !PT ;  /* 0x0000000212ff7812 */ /* 0x000fe2000782c0ff */
[----:B------:R-:W-:Y:S01]  /*0c20*/  FFMA R20, R3, R20, -0.0013887860113754868507 ;  /* 0xbab607ed03147423 */ /* 0x000fe20000000014 */
[----:B------:R-:W-:Y:S01]  /*0c30*/  ISETP.NE.U32.AND P0, PT, R0, 0x1, PT ;  /* 0x000000010000780c */ /* 0x000fe20003f05070 */
[----:B------:R-:W-:-:S03]  /*0c40*/  IMAD.MOV.U32 R4, RZ, RZ, 0x3effffff ;  /* 0x3effffffff047424 */ /* 0x000fc600078e00ff */
[----:B------:R-:W-:Y:S02]  /*0c50*/  FSEL R20, R20, -0.00019574658654164522886, !P0 ;  /* 0xb94d415314147808 */ /* 0x000fe40004000000 */
[----:B------:R-:W-:Y:S02]  /*0c60*/  FSEL R2, R2, 0.0083327032625675201416, !P0 ;  /* 0x3c0885e402027808 */ /* 0x000fe40004000000 */
[----:B------:R-:W-:Y:S02]  /*0c70*/  FSEL R0, R7, 1, P0 ;  /* 0x3f80000007007808 */ /* 0x000fe40000000000 */
[----:B------:R-:W-:Y:S01]  /*0c80*/  FSEL R7, -R4, -0.16666662693023681641, !P0 ;  /* 0xbe2aaaa804077808 */ /* 0x000fe20004000100 */
[C---:B------:R-:W-:Y:S02]  /*0c90*/  FFMA R2, R3.reuse, R20, R2 ;  /* 0x0000001403027223 */ /* 0x040fe40000000002 */
[C---:B------:R-:W-:Y:S02]  /*0ca0*/  FFMA R5, R3.reuse, R0, RZ ;  /* 0x0000000003057223 */ /* 0x040fe400000000ff */
[----:B------:R-:W-:-:S04]  /*0cb0*/  FFMA R2, R3, R2, R7 ;  /* 0x0000000203027223 */ /* 0x000fc80000000007 */
[----:B------:R-:W-:-:S04]  /*0cc0*/  FFMA R0, R5, R2, R0 ;  /* 0x0000000205007223 */ /* 0x000fc80000000000 */
[----:B------:R-:W-:-:S04]  /*0cd0*/  @P1 FADD R0, RZ, -R0 ;  /* 0x80000000ff001221 */ /* 0x000fc80000000000 */
[-C--:B-----5:R-:W-:Y:S01]  /*0ce0*/  FMUL R3, R11, R0.reuse ;  /* 0x000000000b037220 */ /* 0x0a0fe20000400000 */
[----:B------:R-:W-:-:S03]  /*0cf0*/  FMUL R0, R10, R0 ;  /* 0x000000000a007220 */ /* 0x000fc60000400000 */
[-C--:B------:R-:W-:Y:S01]  /*0d00*/  FFMA R3, R10, R19.reuse, -R3 ;  /* 0x000000130a037223 */ /* 0x080fe20000000803 */
[----:B------:R-:W-:-:S03]  /*0d10*/  FFMA R0, R11, R19, R0 ;  /* 0x000000130b007223 */ /* 0x000fc60000000000 */
[C-C-:B------:R-:W-:Y:S01]  /*0d20*/  FADD R2, R12.reuse, R3.reuse ;  /* 0x000000030c027221 */ /* 0x140fe20000000000 */
[----:B------:R-:W-:Y:S01]  /*0d30*/  FADD R12, R12, -R3 ;  /* 0x800000030c0c7221 */ /* 0x000fe20000000000 */
[C-C-:B------:R-:W-:Y:S01]  /*0d40*/  FADD R3, R13.reuse, R0.reuse ;  /* 0x000000000d037221 */ /* 0x140fe20000000000 */
[----:B------:R-:W-:-:S04]  /*0d50*/  FADD R13, R13, -R0 ;  /* 0x800000000d0d7221 */ /* 0x000fc80000000000 */
[----:B------:R-:W-:Y:S04]  /*0d60*/  STG.E.64 desc[UR6][R16.64], R2 ;  /* 0x0000000210007986 */ /* 0x000fe8000c101b06 */
[----:B------:R-:W-:Y:S01]  /*0d70*/  STG.E.64 desc[UR6][R14.64], R12 ;  /* 0x0000000c0e007986 */ /* 0x000fe2000c101b06 */
[----:B------:R-:W-:Y:S05]  /*0d80*/  EXIT ;  /* 0x000000000000794d */ /* 0x000fea0003800000 */
        .weak           $__internal_0_$__cuda_sm20_div_rn_f64_full
        .type           $__internal_0_$__cuda_sm20_div_rn_f64_full,@function
        .size           $__internal_0_$__cuda_sm20_div_rn_f64_full,(.L_x_14 - $__internal_0_$__cuda_sm20_div_rn_f64_full)
$__internal_0_$__cuda_sm20_div_rn_f64_full:
[C---:B------:R-:W-:Y:S01]  /*0d90*/  FSETP.GEU.AND P0, PT, |R7|.reuse, 1.469367938527859385e-39, PT ;  /* 0x001000000700780b */ /* 0x040fe20003f0e200 */
[----:B------:R-:W-:Y:S01]  /*0da0*/  IMAD.MOV.U32 R2, RZ, RZ, 0x1 ;  /* 0x00000001ff027424 */ /* 0x000fe200078e00ff */
[----:B------:R-:W-:Y:S01]  /*0db0*/  LOP3.LUT R8, R7, 0x800fffff, RZ, 0xc0, !PT ;  /* 0x800fffff07087812 */ /* 0x000fe200078ec0ff */
[----:B------:R-:W-:Y:S01]  /*0dc0*/  IMAD.MOV.U32 R25, RZ, RZ, 0x1ca00000 ;  /* 0x1ca00000ff197424 */ /* 0x000fe200078e00ff */
[C---:B------:R-:W-:Y:S01]  /*0dd0*/  FSETP.GEU.AND P2, PT, |R5|.reuse, 1.469367938527859385e-39, PT ;  /* 0x001000000500780b */ /* 0x040fe20003f4e200 */
[----:B------:R-:W-:Y:S01]  /*0de0*/  BSSY.RECONVERGENT B1, `(.L_x_8) ;  /* 0x0000052000017945 */ /* 0x000fe20003800200 */
[----:B------:R-:W-:Y:S01]  /*0df0*/  LOP3.LUT R9, R8, 0x3ff00000, RZ, 0xfc, !PT ;  /* 0x3ff0000008097812 */ /* 0x000fe200078efcff */
[----:B------:R-:W-:Y:S01]  /*0e00*/  IMAD.MOV.U32 R8, RZ, RZ, R6 ;  /* 0x000000ffff087224 */ /* 0x000fe200078e0006 */
[----:B------:R-:W-:Y:S02]  /*0e10*/  LOP3.LUT R24, R5, 0x7ff00000, RZ, 0xc0, !PT ;  /* 0x7ff0000005187812 */ /* 0x000fe400078ec0ff */
[----:B------:R-:W-:-:S03]  /*0e20*/  LOP3.LUT R27, R7, 0x7ff00000, RZ, 0xc0, !PT ;  /* 0x7ff00000071b7812 */ /* 0x000fc600078ec0ff */
[----:B------:R-:W-:Y:S01]  /*0e30*/  @!P0 DMUL R8, R6, 8.98846567431157953865e+307 ;  /* 0x7fe0000006088828 */ /* 0x000fe20000000000 */
[----:B------:R-:W-:-:S03]  /*0e40*/  ISETP.GE.U32.AND P1, PT, R24, R27, PT ;  /* 0x0000001b1800720c */ /* 0x000fc60003f26070 */
[----:B------:R-:W-:Y:S02]  /*0e50*/  @!P2 LOP3.LUT R21, R7, 0x7ff00000, RZ, 0xc0, !PT ;  /* 0x7ff000000715a812 */ /* 0x000fe400078ec0ff */
[----:B------:R-:W0:Y:S02]  /*0e60*/  MUFU.RCP64H R3, R9 ;  /* 0x0000000900037308 */ /* 0x000e240000001800 */
[----:B------:R-:W-:Y:S02]  /*0e70*/  @!P2 ISETP.GE.U32.AND P3, PT, R24, R21, PT ;  /* 0x000000151800a20c */ /* 0x000fe40003f66070 */
[----:B------:R-:W-:Y:S02]  /*0e80*/  @!P0 LOP3.LUT R27, R9, 0x7ff00000, RZ, 0xc0, !PT ;  /* 0x7ff00000091b8812 */ /* 0x000fe400078ec0ff */
[----:B------:R-:W-:-:S04]  /*0e90*/  @!P2 SEL R21, R25, 0x63400000, !P3 ;  /* 0x634000001915a807 */ /* 0x000fc80005800000 */
[----:B------:R-:W-:-:S04]  /*0ea0*/  @!P2 LOP3.LUT R22, R21, 0x80000000, R5, 0xf8, !PT ;  /* 0x800000001516a812 */ /* 0x000fc800078ef805 */
[----:B------:R-:W-:Y:S01]  /*0eb0*/  @!P2 LOP3.LUT R23, R22, 0x100000, RZ, 0xfc, !PT ;  /* 0x001000001617a812 */ /* 0x000fe200078efcff */
[----:B------:R-:W-:Y:S01]  /*0ec0*/  @!P2 IMAD.MOV.U32 R22, RZ, RZ, RZ ;  /* 0x000000ffff16a224 */ /* 0x000fe200078e00ff */
[----:B0-----:R-:W-:-:S08]  /*0ed0*/  DFMA R18, R2, -R8, 1 ;  /* 0x3ff000000212742b */ /* 0x001fd00000000808 */
[----:B------:R-:W-:-:S08]  /*0ee0*/  DFMA R18, R18, R18, R18 ;  /* 0x000000121212722b */ /* 0x000fd00000000012 */
[----:B------:R-:W-:Y:S01]  /*0ef0*/  DFMA R2, R2, R18, R2 ;  /* 0x000000120202722b */ /* 0x000fe20000000002 */
[----:B------:R-:W-:Y:S01]  /*0f00*/  SEL R19, R25, 0x63400000, !P1 ;  /* 0x6340000019137807 */ /* 0x000fe20004800000 */
[----:B------:R-:W-:-:S03]  /*0f10*/  IMAD.MOV.U32 R18, RZ, RZ, R4 ;  /* 0x000000ffff127224 */ /* 0x000fc600078e0004 */
[----:B------:R-:W-:-:S03]  /*0f20*/  LOP3.LUT R19, R19, 0x800fffff, R5, 0xf8, !PT ;  /* 0x800fffff13137812 */ /* 0x000fc600078ef805 */
[----:B------:R-:W-:-:S03]  /*0f30*/  DFMA R20, R2, -R8, 1 ;  /* 0x3ff000000214742b */ /* 0x000fc60000000808 */
[----:B------:R-:W-:-:S05]  /*0f40*/  @!P2 DFMA R18, R18, 2, -R22 ;  /* 0x400000001212a82b */ /* 0x000fca0000000816 */
[----:B------:R-:W-:-:S08]  /*0f50*/  DFMA R2, R2, R20, R2 ;  /* 0x000000140202722b */ /* 0x000fd00000000002 */
[----:B------:R-:W-:-:S08]  /*0f60*/  DMUL R20, R2, R18 ;  /* 0x0000001202147228 */ /* 0x000fd00000000000 */
[----:B------:R-:W-:-:S08]  /*0f70*/  DFMA R22, R20, -R8, R18 ;  /* 0x800000081416722b */ /* 0x000fd00000000012 */
[----:B------:R-:W-:Y:S01]  /*0f80*/  DFMA R22, R2, R22, R20 ;  /* 0x000000160216722b */ /* 0x000fe20000000014 */
[----:B------:R-:W-:Y:S01]  /*0f90*/  IMAD.MOV.U32 R20, RZ, RZ, R24 ;  /* 0x000000ffff147224 */ /* 0x000fe200078e0018 */
[----:B------:R-:W-:Y:S01]  /*0fa0*/  @!P2 LOP3.LUT R20, R19, 0x7ff00000, RZ, 0xc0, !PT ;  /* 0x7ff000001314a812 */ /* 0x000fe200078ec0ff */
[----:B------:R-:W-:-:S04]  /*0fb0*/  VIADD R3, R27, 0xffffffff ;  /* 0xffffffff1b037836 */ /* 0x000fc80000000000 */
[----:B------:R-:W-:-:S05]  /*0fc0*/  VIADD R2, R20, 0xffffffff ;  /* 0xffffffff14027836 */ /* 0x000fca0000000000 */
[----:B------:R-:W-:-:S04]  /*0fd0*/  ISETP.GT.U32.AND P0, PT, R2, 0x7feffffe, PT ;  /* 0x7feffffe0200780c */ /* 0x000fc80003f04070 */
[----:B------:R-:W-:-:S13]  /*0fe0*/  ISETP.GT.U32.OR P0, PT, R3, 0x7feffffe, P0 ;  /* 0x7feffffe0300780c */ /* 0x000fda0000704470 */
[----:B------:R-:W-:Y:S05]  /*0ff0*/  @P0 BRA `(.L_x_9) ;  /* 0x00000000006c0947 */ /* 0x000fea0003800000 */
[----:B------:R-:W-:Y:S01]  /*1000*/  LOP3.LUT R3, R7, 0x7ff00000, RZ, 0xc0, !PT ;  /* 0x7ff0000007037812 */ /* 0x000fe200078ec0ff */
[----:B------:R-:W-:-:S03]  /*1010*/  IMAD.MOV.U32 R20, RZ, RZ, RZ ;  /* 0x000000ffff147224 */ /* 0x000fc600078e00ff */
[CC--:B------:R-:W-:Y:S02]  /*1020*/  VIADDMNMX R2, R24.reuse, -R3.reuse, 0xb9600000, !PT ;  /* 0xb960000018027446 */ /* 0x0c0fe40007800903 */
[----:B------:R-:W-:Y:S02]  /*1030*/  ISETP.GE.U32.AND P0, PT, R24, R3, PT ;  /* 0x000000031800720c */ /* 0x000fe40003f06070 */
[----:B------:R-:W-:Y:S02]  /*1040*/  VIMNMX R2, PT, PT, R2, 0x46a00000, PT ;  /* 0x46a0000002027848 */ /* 0x000fe40003fe0100 */
[----:B------:R-:W-:-:S05]  /*1050*/  SEL R25, R25, 0x63400000, !P0 ;  /* 0x6340000019197807 */ /* 0x000fca0004000000 */
[----:B------:R-:W-:-:S04]  /*1060*/  IMAD.IADD R4, R2, 0x1, -R25 ;  /* 0x0000000102047824 */ /* 0x000fc800078e0a19 */
[----:B------:R-:W-:-:S06]  /*1070*/  VIADD R21, R4, 0x7fe00000 ;  /* 0x7fe0000004157836 */ /* 0x000fcc0000000000 */
[----:B------:R-:W-:-:S10]  /*1080*/  DMUL R2, R22, R20 ;  /* 0x0000001416027228 */ /* 0x000fd40000000000 */
[----:B------:R-:W-:-:S13]  /*1090*/  FSETP.GTU.AND P0, PT, |R3|, 1.469367938527859385e-39, PT ;  /* 0x001000000300780b */ /* 0x000fda0003f0c200 */
[----:B------:R-:W-:Y:S05]  /*10a0*/  @P0 BRA `(.L_x_10) ;  /* 0x0000000000940947 */ /* 0x000fea0003800000 */
[----:B------:R-:W-:Y:S01]  /*10b0*/  DFMA R8, R22, -R8, R18 ;  /* 0x800000081608722b */ /* 0x000fe20000000012 */
[----:B------:R-:W-:-:S09]  /*10c0*/  IMAD.MOV.U32 R20, RZ, RZ, RZ ;  /* 0x000000ffff147224 */ /* 0x000fd200078e00ff */
[C---:B------:R-:W-:Y:S02]  /*10d0*/  FSETP.NEU.AND P0, PT, R9.reuse, RZ, PT ;  /* 0x000000ff0900720b */ /* 0x040fe40003f0d000 */
[----:B------:R-:W-:-:S04]  /*10e0*/  LOP3.LUT R5, R9, 0x80000000, R7, 0x48, !PT ;  /* 0x8000000009057812 */ /* 0x000fc800078e4807 */
[----:B------:R-:W-:-:S07]  /*10f0*/  LOP3.LUT R21, R5, R21, RZ, 0xfc, !PT ;  /* 0x0000001505157212 */ /* 0x000fce00078efcff */
[----:B------:R-:W-:Y:S05]  /*1100*/  @!P0 BRA `(.L_x_10) ;  /* 0x00000000007c8947 */ /* 0x000fea0003800000 */
[----:B------:R-:W-:Y:S01]  /*1110*/  IMAD.MOV R7, RZ, RZ, -R4 ;  /* 0x000000ffff077224 */ /* 0x000fe200078e0a04 */
[----:B------:R-:W-:Y:S01]  /*1120*/  DMUL.RP R20, R22, R20 ;  /* 0x0000001416147228 */ /* 0x000fe20000008000 */
[----:B------:R-:W-:-:S06]  /*1130*/  IMAD.MOV.U32 R6, RZ, RZ, RZ ;  /* 0x000000ffff067224 */ /* 0x000fcc00078e00ff */
[----:B------:R-:W-:-:S03]  /*1140*/  DFMA R6, R2, -R6, R22 ;  /* 0x800000060206722b */ /* 0x000fc60000000016 */
[----:B------:R-:W-:-:S03]  /*1150*/  LOP3.LUT R5, R21, R5, RZ, 0x3c, !PT ;  /* 0x0000000515057212 */ /* 0x000fc600078e3cff */
[----:B------:R-:W-:-:S04]  /*1160*/  IADD3 R6, PT, PT, -R4, -0x43300000, RZ ;  /* 0xbcd0000004067810 */ /* 0x000fc80007ffe1ff */
[----:B------:R-:W-:-:S04]  /*1170*/  FSETP.NEU.AND P0, PT, |R7|, R6, PT ;  /* 0x000000060700720b */ /* 0x000fc80003f0d200 */
[----:B------:R-:W-:Y:S02]  /*1180*/  FSEL R2, R20, R2, !P0 ;  /* 0x0000000214027208 */ /* 0x000fe40004000000 */
[----:B------:R-:W-:Y:S01]  /*1190*/  FSEL R3, R5, R3, !P0 ;  /* 0x0000000305037208 */ /* 0x000fe20004000000 */
[----:B------:R-:W-:Y:S06]  /*11a0*/  BRA `(.L_x_10) ;  /* 0x0000000000547947 */ /* 0x000fec0003800000 */
.L_x_9:
[----:B------:R-:W-:-:S14]  /*11b0*/  DSETP.NAN.AND P0, PT, R4, R4, PT ;  /* 0x000000040400722a */ /* 0x000fdc0003f08000 */
[----:B------:R-:W-:Y:S05]  /*11c0*/  @P0 BRA `(.L_x_11) ;  /* 0x0000000000440947 */ /* 0x000fea0003800000 */
[----:B------:R-:W-:-:S14]  /*11d0*/  DSETP.NAN.AND P0, PT, R6, R6, PT ;  /* 0x000000060600722a */ /* 0x000fdc0003f08000 */
[----:B------:R-:W-:Y:S05]  /*11e0*/  @P0 BRA `(.L_x_12) ;  /* 0x0000000000300947 */ /* 0x000fea0003800000 */
[----:B------:R-:W-:Y:S01]  /*11f0*/  ISETP.NE.AND P0, PT, R20, R27, PT ;  /* 0x0000001b1400720c */ /* 0x000fe20003f05270 */
[----:B------:R-:W-:Y:S02]  /*1200*/  IMAD.MOV.U32 R2, RZ, RZ, 0x0 ;  /* 0x00000000ff027424 */ /* 0x000fe400078e00ff */
[----:B------:R-:W-:-:S10]  /*1210*/  IMAD.MOV.U32 R3, RZ, RZ, -0x80000 ;  /* 0xfff80000ff037424 */ /* 0x000fd400078e00ff */
[----:B------:R-:W-:Y:S05]  /*1220*/  @!P0 BRA `(.L_x_10) ;  /* 0x0000000000348947 */ /* 0x000fea0003800000 */
[----:B------:R-:W-:Y:S02]  /*1230*/  ISETP.NE.AND P0, PT, R20, 0x7ff00000, PT ;  /* 0x7ff000001400780c */ /* 0x000fe40003f05270 */
[----:B------:R-:W-:Y:S02]  /*1240*/  LOP3.LUT R3, R5, 0x80000000, R7, 0x48, !PT ;  /* 0x8000000005037812 */ /* 0x000fe400078e4807 */
[----:B------:R-:W-:-:S13]  /*1250*/  ISETP.EQ.OR P0, PT, R27, RZ, !P0 ;  /* 0x000000ff1b00720c */ /* 0x000fda0004702670 */
[----:B------:R-:W-:Y:S01]  /*1260*/  @P0 LOP3.LUT R4, R3, 0x7ff00000, RZ, 0xfc, !PT ;  /* 0x7ff0000003040812 */ /* 0x000fe200078efcff */
[----:B------:R-:W-:Y:S02]  /*1270*/  @!P0 IMAD.MOV.U32 R2, RZ, RZ, RZ ;  /* 0x000000ffff028224 */ /* 0x000fe400078e00ff */
[----:B------:R-:W-:Y:S02]  /*1280*/  @P0 IMAD.MOV.U32 R2, RZ, RZ, RZ ;  /* 0x000000ffff020224 */ /* 0x000fe400078e00ff */
[----:B------:R-:W-:Y:S01]  /*1290*/  @P0 IMAD.MOV.U32 R3, RZ, RZ, R4 ;  /* 0x000000ffff030224 */ /* 0x000fe200078e0004 */
[----:B------:R-:W-:Y:S06]  /*12a0*/  BRA `(.L_x_10) ;  /* 0x0000000000147947 */ /* 0x000fec0003800000 */
.L_x_12:
[----:B------:R-:W-:Y:S01]  /*12b0*/  LOP3.LUT R3, R7, 0x80000, RZ, 0xfc, !PT ;  /* 0x0008000007037812 */ /* 0x000fe200078efcff */
[----:B------:R-:W-:Y:S01]  /*12c0*/  IMAD.MOV.U32 R2, RZ, RZ, R6 ;  /* 0x000000ffff027224 */ /* 0x000fe200078e0006 */
[----:B------:R-:W-:Y:S06]  /*12d0*/  BRA `(.L_x_10) ;  /* 0x0000000000087947 */ /* 0x000fec0003800000 */
.L_x_11:
[----:B------:R-:W-:Y:S01]  /*12e0*/  LOP3.LUT R3, R5, 0x80000, RZ, 0xfc, !PT ;  /* 0x0008000005037812 */ /* 0x000fe200078efcff */
[----:B------:R-:W-:-:S07]  /*12f0*/  IMAD.MOV.U32 R2, RZ, RZ, R4 ;  /* 0x000000ffff027224 */ /* 0x000fce00078e0004 */
.L_x_10:
[----:B------:R-:W-:Y:S05]  /*1300*/  BSYNC.RECONVERGENT B1 ;  /* 0x0000000000017941 */ /* 0x000fea0003800200 */
.L_x_8:
[----:B------:R-:W-:Y:S02]  /*1310*/  IMAD.MOV.U32 R4, RZ, RZ, R2 ;  /* 0x000000ffff047224 */ /* 0x000fe400078e0002 */
[----:B------:R-:W-:Y:S02]  /*1320*/  IMAD.MOV.U32 R5, RZ, RZ, R3 ;  /* 0x000000ffff057224 */ /* 0x000fe400078e0003 */
[----:B------:R-:W-:Y:S02]  /*1330*/  IMAD.MOV.U32 R2, RZ, RZ, R0 ;  /* 0x000000ffff027224 */ /* 0x000fe400078e0000 */
[----:B------:R-:W-:-:S04]  /*1340*/  IMAD.MOV.U32 R3, RZ, RZ, 0x0 ;  /* 0x00000000ff037424 */ /* 0x000fc800078e00ff */
[----:B------:R-:W-:Y:S05]  /*1350*/  RET.REL.NODEC R2 `(_Z11FFT1DKernelP6float2ii) ;  /* 0xffffffec02287950 */ /* 0x000fea0003c3ffff */
.L_x_13:
[----:B------:R-:W-:-:S00]  /*1360*/  BRA `(.L_x_13) ;  /* 0xfffffffc00fc7947 */ /* 0x000fc0000383ffff */
[----:B------:R-:W-:-:S00]  /*1370*/  NOP ;  /* 0x0000000000007918 */ /* 0x000fc00000000000 */
        /* <DEDUP_REMOVED lines=8> */
.L_x_14:


//--------------------- .nv.global.init           --------------------------
	.section	.nv.global.init,"aw",@progbits
	.align	4
.nv.global.init:
	.type		__cudart_i2opi_f,@object
	.size		__cudart_i2opi_f,(.L_0 - __cudart_i2opi_f)
__cudart_i2opi_f:
        /*0000*/ 	.byte	0x41, 0x90, 0x43, 0x3c, 0x99, 0x95, 0x62, 0xdb, 0xc0, 0xdd, 0x34, 0xf5, 0xd1, 0x57, 0x27, 0xfc
        /*0010*/ 	.byte	0x29, 0x15, 0x44, 0x4e, 0x6e, 0x83, 0xf9, 0xa2
.L_0:


//--------------------- .nv.shared.reserved.0     --------------------------
	.section	.nv.shared.reserved.0,"aw",@nobits
	.weak		__nv_reservedSMEM_offset_0_alias
	.size		__nv_reservedSMEM_offset_0_alias, 0, 64
	.other		__nv_reservedSMEM_offset_0_alias,@"STO_CUDA_RESERVED_SHARED STV_DEFAULT"
__nv_reservedSMEM_offset_0_alias:
	.zero		0
	.zero		64


//--------------------- .nv.constant0._Z11FFT1DKernelP6float2ii --------------------------
	.section	.nv.constant0._Z11FFT1DKernelP6float2ii,"a",@progbits
	.sectionflags	@""
	.align	4
.nv.constant0._Z11FFT1DKernelP6float2ii:
	.zero		912


//--------------------- SYMBOLS --------------------------

	.type		.nv.reservedSmem.offset0,@object
	.size		.nv.reservedSmem.offset0,0x4
